//
// Generated by NVIDIA NVVM Compiler
//
// Compiler Build ID: CL-36424714
// Cuda compilation tools, release 13.0, V13.0.88
// Based on NVVM 20.0.0
//

.version 9.0
.target sm_100
.address_size 64

	// .globl	_Z22leaky_relu_vec4_kernelPKffPfmm

.visible .entry _Z22leaky_relu_vec4_kernelPKffPfmm(
	.param .u64 .ptr .align 1 _Z22leaky_relu_vec4_kernelPKffPfmm_param_0,
	.param .f32 _Z22leaky_relu_vec4_kernelPKffPfmm_param_1,
	.param .u64 .ptr .align 1 _Z22leaky_relu_vec4_kernelPKffPfmm_param_2,
	.param .u64 _Z22leaky_relu_vec4_kernelPKffPfmm_param_3,
	.param .u64 _Z22leaky_relu_vec4_kernelPKffPfmm_param_4
)
{
	.reg .pred 	%p<5>;
	.reg .b32 	%r<7>;
	.reg .b32 	%f<17>;
	.reg .b64 	%rd<22>;

	ld.param.u64 	%rd9, [_Z22leaky_relu_vec4_kernelPKffPfmm_param_0];
	ld.param.f32 	%f1, [_Z22leaky_relu_vec4_kernelPKffPfmm_param_1];
	ld.param.u64 	%rd12, [_Z22leaky_relu_vec4_kernelPKffPfmm_param_2];
	ld.param.u64 	%rd10, [_Z22leaky_relu_vec4_kernelPKffPfmm_param_3];
	ld.param.u64 	%rd11, [_Z22leaky_relu_vec4_kernelPKffPfmm_param_4];
	cvta.to.global.u64 	%rd1, %rd12;
	mov.u32 	%r1, %ctaid.x;
	mov.u32 	%r2, %ntid.x;
	mov.u32 	%r3, %tid.x;
	mad.lo.s32 	%r4, %r1, %r2, %r3;
	cvt.u64.u32 	%rd2, %r4;
	mov.u32 	%r5, %nctaid.x;
	mul.lo.s32 	%r6, %r5, %r2;
	cvt.u64.u32 	%rd3, %r6;
	setp.le.u64 	%p1, %rd10, %rd2;
	@%p1 bra 	$L__BB0_3;
	mov.u64 	%rd20, %rd2;
$L__BB0_2:
	shl.b64 	%rd14, %rd20, 4;
	add.s64 	%rd13, %rd9, %rd14;
	// begin inline asm
	ld.global.nc.v4.f32 {%f2,%f3,%f4,%f5}, [%rd13];
	// end inline asm
	mul.f32 	%f6, %f1, %f2;
	max.f32 	%f7, %f2, %f6;
	mul.f32 	%f8, %f1, %f3;
	max.f32 	%f9, %f3, %f8;
	mul.f32 	%f10, %f1, %f4;
	max.f32 	%f11, %f4, %f10;
	mul.f32 	%f12, %f1, %f5;
	max.f32 	%f13, %f5, %f12;
	add.s64 	%rd15, %rd1, %rd14;
	st.global.v4.f32 	[%rd15], {%f7, %f9, %f11, %f13};
	add.s64 	%rd20, %rd20, %rd3;
	setp.lt.u64 	%p2, %rd20, %rd10;
	@%p2 bra 	$L__BB0_2;
$L__BB0_3:
	shl.b64 	%rd16, %rd10, 2;
	add.s64 	%rd21, %rd16, %rd2;
	setp.ge.u64 	%p3, %rd21, %rd11;
	@%p3 bra 	$L__BB0_5;
$L__BB0_4:
	shl.b64 	%rd18, %rd21, 2;
	add.s64 	%rd17, %rd9, %rd18;
	// begin inline asm
	ld.global.nc.f32 %f14, [%rd17];
	// end inline asm
	mul.f32 	%f15, %f1, %f14;
	max.f32 	%f16, %f14, %f15;
	add.s64 	%rd19, %rd1, %rd18;
	st.global.f32 	[%rd19], %f16;
	add.s64 	%rd21, %rd21, %rd3;
	setp.lt.u64 	%p4, %rd21, %rd11;
	@%p4 bra 	$L__BB0_4;
$L__BB0_5:
	ret;

}


// ===== COMPILED SASS (sm_100) =====

	.target	sm_100

	.elftype	@"ET_EXEC"


//--------------------- .note.nv.tkinfo           --------------------------
	.section	.note.nv.tkinfo,"",@"SHT_NOTE"
	.sectionflags	@"SHF_NOTE_NV_TKINFO"
	.tkinfo
        /*0018*/ 	.word	0x00000002
        /*0030*/ 	.string	""
        /*0030*/ 	.string	"ptxas"
        /*0030*/ 	.string	"Cuda compilation tools, release 13.0, V13.0.88"
        /*0030*/ 	.string	"Build cuda_13.0.r13.0/compiler.36424714_0"
        /*0030*/ 	.string	"-arch sm_100 -m 64 "



//--------------------- .note.nv.cuinfo           --------------------------
	.section	.note.nv.cuinfo,"",@"SHT_NOTE"
	.sectionflags	@"SHF_NOTE_NV_CUINFO"
        /*0018*/ 	.short	0x0002
        /*001a*/ 	.short	0x0064
        /*001c*/ 	.short	0x0082
	.zero		2


//--------------------- .nv.info                  --------------------------
	.section	.nv.info,"",@"SHT_CUDA_INFO"
	.align	4


	//----- nvinfo : EIATTR_REGCOUNT
	.align		4
        /*0000*/ 	.byte	0x04, 0x2f
        /*0002*/ 	.short	(.L_1 - .L_0)
	.align		4
.L_0:
        /*0004*/ 	.word	index@(_Z22leaky_relu_vec4_kernelPKffPfmm)
        /*0008*/ 	.word	0x00000015


	//----- nvinfo : EIATTR_FRAME_SIZE
	.align		4
.L_1:
        /*000c*/ 	.byte	0x04, 0x11
        /*000e*/ 	.short	(.L_3 - .L_2)
	.align		4
.L_2:
        /*0010*/ 	.word	index@(_Z22leaky_relu_vec4_kernelPKffPfmm)
        /*0014*/ 	.word	0x00000000


	//----- nvinfo : EIATTR_MIN_STACK_SIZE
	.align		4
.L_3:
        /*0018*/ 	.byte	0x04, 0x12
        /*001a*/ 	.short	(.L_5 - .L_4)
	.align		4
.L_4:
        /*001c*/ 	.word	index@(_Z22leaky_relu_vec4_kernelPKffPfmm)
        /*0020*/ 	.word	0x00000000
.L_5:


//--------------------- .nv.compat                --------------------------
	.section	.nv.compat,"",@"SHT_CUDA_COMPAT_INFO"
	.align	4
        /*0000*/ 	.byte	0x02, 0x09, 0x00, 0x00, 0x02, 0x02, 0x01, 0x00, 0x02, 0x05, 0x05, 0x00, 0x03, 0x07, 0x01, 0x01
        /*0010*/ 	.byte	0x02, 0x03, 0x00, 0x00, 0x02, 0x06, 0x01, 0x00, 0x04, 0x0b, 0x08, 0x00, 0x09, 0x00, 0x00, 0x00
        /*0020*/ 	.byte	0x00, 0x00, 0x00, 0x00


//--------------------- .nv.info._Z22leaky_relu_vec4_kernelPKffPfmm --------------------------
	.section	.nv.info._Z22leaky_relu_vec4_kernelPKffPfmm,"",@"SHT_CUDA_INFO"
	.sectionflags	@""
	.align	4


	//----- nvinfo : EIATTR_CUDA_API_VERSION
	.align		4
        /*0000*/ 	.byte	0x04, 0x37
        /*0002*/ 	.short	(.L_7 - .L_6)
.L_6:
        /*0004*/ 	.word	0x00000082


	//----- nvinfo : EIATTR_KPARAM_INFO
	.align		4
.L_7:
        /*0008*/ 	.byte	0x04, 0x17
        /*000a*/ 	.short	(.L_9 - .L_8)
.L_8:
        /*000c*/ 	.word	0x00000000
        /*0010*/ 	.short	0x0004
        /*0012*/ 	.short	0x0020
        /*0014*/ 	.byte	0x00, 0xf0, 0x21, 0x00


	//----- nvinfo : EIATTR_KPARAM_INFO
	.align		4
.L_9:
        /*0018*/ 	.byte	0x04, 0x17
        /*001a*/ 	.short	(.L_11 - .L_10)
.L_10:
        /*001c*/ 	.word	0x00000000
        /*0020*/ 	.short	0x0003
        /*0022*/ 	.short	0x0018
        /*0024*/ 	.byte	0x00, 0xf0, 0x21, 0x00


	//----- nvinfo : EIATTR_KPARAM_INFO
	.align		4
.L_11:
        /*0028*/ 	.byte	0x04, 0x17
        /*002a*/ 	.short	(.L_13 - .L_12)
.L_12:
        /*002c*/ 	.word	0x00000000
        /*0030*/ 	.short	0x0002
        /*0032*/ 	.short	0x0010
        /*0034*/ 	.byte	0x00, 0xf5, 0x21, 0x00


	//----- nvinfo : EIATTR_KPARAM_INFO
	.align		4
.L_13:
        /*0038*/ 	.byte	0x04, 0x17
        /*003a*/ 	.short	(.L_15 - .L_14)
.L_14:
        /*003c*/ 	.word	0x00000000
        /*0040*/ 	.short	0x0001
        /*0042*/ 	.short	0x0008
        /*0044*/ 	.byte	0x00, 0xf0, 0x11, 0x00


	//----- nvinfo : EIATTR_KPARAM_INFO
	.align		4
.L_15:
        /*0048*/ 	.byte	0x04, 0x17
        /*004a*/ 	.short	(.L_17 - .L_16)
.L_16:
        /*004c*/ 	.word	0x00000000
        /*0050*/ 	.short	0x0000
        /*0052*/ 	.short	0x0000
        /*0054*/ 	.byte	0x00, 0xf5, 0x21, 0x00


	//----- nvinfo : EIATTR_SPARSE_MMA_MASK
	.align		4
.L_17:
        /*0058*/ 	.byte	0x03, 0x50
        /*005a*/ 	.short	0x0000


	//----- nvinfo : EIATTR_MAXREG_COUNT
	.align		4
        /*005c*/ 	.byte	0x03, 0x1b
        /*005e*/ 	.short	0x00ff


	//----- nvinfo : EIATTR_MERCURY_ISA_VERSION
	.align		4
        /*0060*/ 	.byte	0x03, 0x5f
        /*0062*/ 	.short	0x0101


	//----- nvinfo : EIATTR_VRC_CTA_INIT_COUNT
	.align		4
        /*0064*/ 	.byte	0x02, 0x4a
	.zero		1
	.zero		1


	//----- nvinfo : EIATTR_EXIT_INSTR_OFFSETS
	.align		4
        /*0068*/ 	.byte	0x04, 0x1c
        /*006a*/ 	.short	(.L_19 - .L_18)


	//   ....[0]....
.L_18:
        /*006c*/ 	.word	0x00000300


	//   ....[1]....
        /*0070*/ 	.word	0x00000400


	//----- nvinfo : EIATTR_CRS_STACK_SIZE
	.align		4
.L_19:
        /*0074*/ 	.byte	0x04, 0x1e
        /*0076*/ 	.short	(.L_21 - .L_20)
.L_20:
        /*0078*/ 	.word	0x00000000


	//----- nvinfo : EIATTR_CBANK_PARAM_SIZE
	.align		4
.L_21:
        /*007c*/ 	.byte	0x03, 0x19
        /*007e*/ 	.short	0x0028


	//----- nvinfo : EIATTR_PARAM_CBANK
	.align		4
        /*0080*/ 	.byte	0x04, 0x0a
        /*0082*/ 	.short	(.L_23 - .L_22)
	.align		4
.L_22:
        /*0084*/ 	.word	index@(.nv.constant0._Z22leaky_relu_vec4_kernelPKffPfmm)
        /*0088*/ 	.short	0x0380
        /*008a*/ 	.short	0x0028


	//----- nvinfo : EIATTR_SW_WAR
	.align		4
.L_23:
        /*008c*/ 	.byte	0x04, 0x36
        /*008e*/ 	.short	(.L_25 - .L_24)
.L_24:
        /*0090*/ 	.word	0x00000008
.L_25:


//--------------------- .nv.callgraph             --------------------------
	.section	.nv.callgraph,"",@"SHT_CUDA_CALLGRAPH"
	.align	4
	.sectionentsize	8
	.align		4
        /*0000*/ 	.word	0x00000000
	.align		4
        /*0004*/ 	.word	0xffffffff
	.align		4
        /*0008*/ 	.word	0x00000000
	.align		4
        /*000c*/ 	.word	0xfffffffe
	.align		4
        /*0010*/ 	.word	0x00000000
	.align		4
        /*0014*/ 	.word	0xfffffffd
	.align		4
        /*0018*/ 	.word	0x00000000
	.align		4
        /*001c*/ 	.word	0xfffffffc


//--------------------- .text._Z22leaky_relu_vec4_kernelPKffPfmm --------------------------
	.section	.text._Z22leaky_relu_vec4_kernelPKffPfmm,"ax",@progbits
	.align	128
        .global         _Z22leaky_relu_vec4_kernelPKffPfmm
        .type           _Z22leaky_relu_vec4_kernelPKffPfmm,@function
        .size           _Z22leaky_relu_vec4_kernelPKffPfmm,(.L_x_5 - _Z22leaky_relu_vec4_kernelPKffPfmm)
        .other          _Z22leaky_relu_vec4_kernelPKffPfmm,@"STO_CUDA_ENTRY STV_DEFAULT"
_Z22leaky_relu_vec4_kernelPKffPfmm:
.text._Z22leaky_relu_vec4_kernelPKffPfmm:
[----:B------:R-:W-:Y:S01]  /*0000*/  LDC R1, c[0x0][0x37c] ;  /* 0x0000df00ff017b82 */ /* 0x000fe20000000800 */
[----:B------:R-:W0:Y:S07]  /*0010*/  S2R R13, SR_TID.X ;  /* 0x00000000000d7919 */ /* 0x000e2e0000002100 */
[----:B------:R-:W0:Y:S01]  /*0020*/  S2UR UR4, SR_CTAID.X ;  /* 0x00000000000479c3 */ /* 0x000e220000002500 */
[----:B------:R-:W1:Y:S01]  /*0030*/  LDCU UR7, c[0x0][0x388] ;  /* 0x00007100ff0777ac */ /* 0x000e620008000800 */
[----:B------:R-:W-:Y:S01]  /*0040*/  BSSY.RECONVERGENT B0, `(.L_x_0) ;  /* 0x0000023000007945 */ /* 0x000fe20003800200 */
[----:B------:R-:W2:Y:S05]  /*0050*/  LDCU.64 UR8, c[0x0][0x380] ;  /* 0x00007000ff0877ac */ /* 0x000eaa0008000a00 */
[----:B------:R-:W0:Y:S01]  /*0060*/  LDC R0, c[0x0][0x360] ;  /* 0x0000d800ff007b82 */ /* 0x000e220000000800 */
[----:B------:R-:W3:Y:S01]  /*0070*/  LDCU UR6, c[0x0][0x370] ;  /* 0x00006e00ff0677ac */ /* 0x000ee20008000800 */
[----:B------:R-:W4:Y:S06]  /*0080*/  LDCU.64 UR10, c[0x0][0x390] ;  /* 0x00007200ff0a77ac */ /* 0x000f2c0008000a00 */
[----:B------:R-:W5:Y:S01]  /*0090*/  LDC.64 R2, c[0x0][0x398] ;  /* 0x0000e600ff027b82 */ /* 0x000f620000000a00 */
[C---:B0-----:R-:W-:Y:S01]  /*00a0*/  IMAD R13, R0.reuse, UR4, R13 ;  /* 0x00000004000d7c24 */ /* 0x041fe2000f8e020d */
[----:B------:R-:W0:Y:S01]  /*00b0*/  LDCU.64 UR4, c[0x0][0x358] ;  /* 0x00006b00ff0477ac */ /* 0x000e220008000a00 */
[----:B---3--:R-:W-:-:S03]  /*00c0*/  IMAD R0, R0, UR6, RZ ;  /* 0x0000000600007c24 */ /* 0x008fc6000f8e02ff */
[----:B-----5:R-:W-:-:S04]  /*00d0*/  ISETP.GE.U32.AND P0, PT, R13, R2, PT ;  /* 0x000000020d00720c */ /* 0x020fc80003f06070 */
[----:B------:R-:W-:-:S13]  /*00e0*/  ISETP.GE.U32.AND.EX P0, PT, RZ, R3, PT, P0 ;  /* 0x00000003ff00720c */ /* 0x000fda0003f06100 */
[----:B012-4-:R-:W-:Y:S05]  /*00f0*/  @P0 BRA `(.L_x_1) ;  /* 0x00000000005c0947 */ /* 0x017fea0003800000 */
[----:B------:R-:W-:Y:S02]  /*0100*/  IMAD.MOV.U32 R17, RZ, RZ, R13 ;  /* 0x000000ffff117224 */ /* 0x000fe400078e000d */
[----:B------:R-:W-:-:S07]  /*0110*/  IMAD.MOV.U32 R16, RZ, RZ, RZ ;  /* 0x000000ffff107224 */ /* 0x000fce00078e00ff */
.L_x_2:
[C---:B------:R-:W-:Y:S01]  /*0120*/  IMAD.SHL.U32 R8, R17.reuse, 0x10, RZ ;  /* 0x0000001011087824 */ /* 0x040fe200078e00ff */
[----:B------:R-:W-:-:S04]  /*0130*/  SHF.L.U64.HI R18, R17, 0x4, R16 ;  /* 0x0000000411127819 */ /* 0x000fc80000010210 */
[----:B------:R-:W-:-:S04]  /*0140*/  IADD3 R10, P0, PT, R8, UR8, RZ ;  /* 0x00000008080a7c10 */ /* 0x000fc8000ff1e0ff */
[----:B------:R-:W-:-:S05]  /*0150*/  IADD3.X R11, PT, PT, R18, UR9, RZ, P0, !PT ;  /* 0x00000009120b7c10 */ /* 0x000fca00087fe4ff */
[----:B------:R-:W2:Y:S01]  /*0160*/  LDG.E.128.CONSTANT R4, desc[UR4][R10.64] ;  /* 0x000000040a047981 */ /* 0x000ea2000c1e9d00 */
[----:B------:R-:W-:Y:S01]  /*0170*/  IADD3 R8, P0, PT, R8, UR10, RZ ;  /* 0x0000000a08087c10 */ /* 0x000fe2000ff1e0ff */
[----:B--2---:R-:W-:Y:S01]  /*0180*/  FMUL R9, R4, UR7 ;  /* 0x0000000704097c20 */ /* 0x004fe20008400000 */
[----:B------:R-:W-:Y:S01]  /*0190*/  FMUL R12, R5, UR7 ;  /* 0x00000007050c7c20 */ /* 0x000fe20008400000 */
[----:B------:R-:W-:Y:S01]  /*01a0*/  FMUL R15, R6, UR7 ;  /* 0x00000007060f7c20 */ /* 0x000fe20008400000 */
[----:B------:R-:W-:Y:S02]  /*01b0*/  FMUL R14, R7, UR7 ;  /* 0x00000007070e7c20 */ /* 0x000fe40008400000 */
[----:B------:R-:W-:Y:S02]  /*01c0*/  FMNMX R4, R4, R9, !PT ;  /* 0x0000000904047209 */ /* 0x000fe40007800000 */
[----:B------:R-:W-:Y:S02]  /*01d0*/  IADD3.X R9, PT, PT, R18, UR11, RZ, P0, !PT ;  /* 0x0000000b12097c10 */ /* 0x000fe400087fe4ff */
[----:B------:R-:W-:-:S02]  /*01e0*/  FMNMX R5, R5, R12, !PT ;  /* 0x0000000c05057209 */ /* 0x000fc40007800000 */
[----:B------:R-:W-:Y:S02]  /*01f0*/  FMNMX R6, R6, R15, !PT ;  /* 0x0000000f06067209 */ /* 0x000fe40007800000 */
[----:B------:R-:W-:Y:S02]  /*0200*/  FMNMX R7, R7, R14, !PT ;  /* 0x0000000e07077209 */ /* 0x000fe40007800000 */
[----:B------:R-:W-:-:S03]  /*0210*/  IADD3 R17, P0, PT, R0, R17, RZ ;  /* 0x0000001100117210 */ /* 0x000fc60007f1e0ff */
[----:B------:R0:W-:Y:S02]  /*0220*/  STG.E.128 desc[UR4][R8.64], R4 ;  /* 0x0000000408007986 */ /* 0x0001e4000c101d04 */
[----:B------:R-:W-:Y:S01]  /*0230*/  IMAD.X R16, RZ, RZ, R16, P0 ;  /* 0x000000ffff107224 */ /* 0x000fe200000e0610 */
[----:B------:R-:W-:-:S04]  /*0240*/  ISETP.GE.U32.AND P0, PT, R17, R2, PT ;  /* 0x000000021100720c */ /* 0x000fc80003f06070 */
[----:B------:R-:W-:-:S13]  /*0250*/  ISETP.GE.U32.AND.EX P0, PT, R16, R3, PT, P0 ;  /* 0x000000031000720c */ /* 0x000fda0003f06100 */
[----:B0-----:R-:W-:Y:S05]  /*0260*/  @!P0 BRA `(.L_x_2) ;  /* 0xfffffffc00ac8947 */ /* 0x001fea000383ffff */
.L_x_1:
[----:B------:R-:W-:Y:S05]  /*0270*/  BSYNC.RECONVERGENT B0 ;  /* 0x0000000000007941 */ /* 0x000fea0003800200 */
.L_x_0:
[----:B------:R-:W0:Y:S01]  /*0280*/  LDCU.64 UR12, c[0x0][0x3a0] ;  /* 0x00007400ff0c77ac */ /* 0x000e220008000a00 */
[C---:B------:R-:W-:Y:S01]  /*0290*/  LEA R9, P0, R2.reuse, R13, 0x2 ;  /* 0x0000000d02097211 */ /* 0x040fe200078010ff */
[----:B------:R-:W1:Y:S03]  /*02a0*/  LDCU UR6, c[0x0][0x388] ;  /* 0x00007100ff0677ac */ /* 0x000e660008000800 */
[----:B------:R-:W-:Y:S01]  /*02b0*/  LEA.HI.X R6, R2, RZ, R3, 0x2, P0 ;  /* 0x000000ff02067211 */ /* 0x000fe200000f1403 */
[----:B------:R-:W2:Y:S01]  /*02c0*/  LDCU.64 UR14, c[0x0][0x380] ;  /* 0x00007000ff0e77ac */ /* 0x000ea20008000a00 */
[----:B------:R-:W3:Y:S01]  /*02d0*/  LDCU.64 UR16, c[0x0][0x390] ;  /* 0x00007200ff1077ac */ /* 0x000ee20008000a00 */
[----:B0-----:R-:W-:-:S04]  /*02e0*/  ISETP.GE.U32.AND P0, PT, R9, UR12, PT ;  /* 0x0000000c09007c0c */ /* 0x001fc8000bf06070 */
[----:B------:R-:W-:-:S13]  /*02f0*/  ISETP.GE.U32.AND.EX P0, PT, R6, UR13, PT, P0 ;  /* 0x0000000d06007c0c */ /* 0x000fda000bf06100 */
[----:B-123--:R-:W-:Y:S05]  /*0300*/  @P0 EXIT ;  /* 0x000000000000094d */ /* 0x00efea0003800000 */
.L_x_3:
[C---:B0-----:R-:W-:Y:S01]  /*0310*/  IMAD.SHL.U32 R4, R9.reuse, 0x4, RZ ;  /* 0x0000000409047824 */ /* 0x041fe200078e00ff */
[----:B------:R-:W-:-:S04]  /*0320*/  SHF.L.U64.HI R5, R9, 0x2, R6 ;  /* 0x0000000209057819 */ /* 0x000fc80000010206 */
[----:B------:R-:W-:-:S04]  /*0330*/  IADD3 R2, P0, PT, R4, UR14, RZ ;  /* 0x0000000e04027c10 */ /* 0x000fc8000ff1e0ff */
[----:B------:R-:W-:-:S05]  /*0340*/  IADD3.X R3, PT, PT, R5, UR15, RZ, P0, !PT ;  /* 0x0000000f05037c10 */ /* 0x000fca00087fe4ff */
[----:B------:R-:W2:Y:S01]  /*0350*/  LDG.E.CONSTANT R2, desc[UR4][R2.64] ;  /* 0x0000000402027981 */ /* 0x000ea2000c1e9900 */
[----:B------:R-:W-:-:S04]  /*0360*/  IADD3 R4, P0, PT, R4, UR16, RZ ;  /* 0x0000001004047c10 */ /* 0x000fc8000ff1e0ff */
[----:B------:R-:W-:Y:S02]  /*0370*/  IADD3.X R5, PT, PT, R5, UR17, RZ, P0, !PT ;  /* 0x0000001105057c10 */ /* 0x000fe400087fe4ff */
[----:B------:R-:W-:-:S05]  /*0380*/  IADD3 R9, P0, PT, R0, R9, RZ ;  /* 0x0000000900097210 */ /* 0x000fca0007f1e0ff */
[----:B------:R-:W-:Y:S01]  /*0390*/  IMAD.X R6, RZ, RZ, R6, P0 ;  /* 0x000000ffff067224 */ /* 0x000fe200000e0606 */
[----:B------:R-:W-:-:S04]  /*03a0*/  ISETP.GE.U32.AND P0, PT, R9, UR12, PT ;  /* 0x0000000c09007c0c */ /* 0x000fc8000bf06070 */
[----:B------:R-:W-:Y:S01]  /*03b0*/  ISETP.GE.U32.AND.EX P0, PT, R6, UR13, PT, P0 ;  /* 0x0000000d06007c0c */ /* 0x000fe2000bf06100 */
[----:B--2---:R-:W-:-:S05]  /*03c0*/  FMUL R7, R2, UR6 ;  /* 0x0000000602077c20 */ /* 0x004fca0008400000 */
[----:B------:R-:W-:-:S05]  /*03d0*/  FMNMX R7, R2, R7, !PT ;  /* 0x0000000702077209 */ /* 0x000fca0007800000 */
[----:B------:R0:W-:Y:S02]  /*03e0*/  STG.E desc[UR4][R4.64], R7 ;  /* 0x0000000704007986 */ /* 0x0001e4000c101904 */
[----:B------:R-:W-:Y:S05]  /*03f0*/  @!P0 BRA `(.L_x_3) ;  /* 0xfffffffc00c48947 */ /* 0x000fea000383ffff */
[----:B------:R-:W-:Y:S05]  /*0400*/  EXIT ;  /* 0x000000000000794d */ /* 0x000fea0003800000 */
.L_x_4:
[----:B------:R-:W-:-:S00]  /*0410*/  BRA `(.L_x_4) ;  /* 0xfffffffc00fc7947 */ /* 0x000fc0000383ffff */
[----:B------:R-:W-:-:S00]  /*0420*/  NOP ;  /* 0x0000000000007918 */ /* 0x000fc00000000000 */
        /* <DEDUP_REMOVED lines=13> */
.L_x_5:


//--------------------- .nv.shared.reserved.0     --------------------------
	.section	.nv.shared.reserved.0,"aw",@nobits
	.weak		__nv_reservedSMEM_offset_0_alias
	.size		__nv_reservedSMEM_offset_0_alias, 0, 64
	.other		__nv_reservedSMEM_offset_0_alias,@"STO_CUDA_RESERVED_SHARED STV_DEFAULT"
__nv_reservedSMEM_offset_0_alias:
	.zero		0
	.zero		64


//--------------------- .nv.constant0._Z22leaky_relu_vec4_kernelPKffPfmm --------------------------
	.section	.nv.constant0._Z22leaky_relu_vec4_kernelPKffPfmm,"a",@progbits
	.sectionflags	@""
	.align	4
.nv.constant0._Z22leaky_relu_vec4_kernelPKffPfmm:
	.zero		936


//--------------------- SYMBOLS --------------------------

	.type		.nv.reservedSmem.offset0,@object
	.size		.nv.reservedSmem.offset0,0x4
